//
// Generated by NVIDIA NVVM Compiler
//
// Compiler Build ID: CL-36424714
// Cuda compilation tools, release 13.0, V13.0.88
// Based on NVVM 20.0.0
//

.version 9.0
.target sm_100
.address_size 64

	// .globl	_Z18tensor_sinh_kernelPfS_
.global .align 4 .b8 x[256];
.global .align 4 .b8 neg_x[256];
.global .align 4 .b8 exp_x[256];
.global .align 4 .b8 exp_neg_x[256];
.global .align 4 .b8 diff[256];
.global .align 4 .b8 result[256];

.visible .entry _Z18tensor_sinh_kernelPfS_(
	.param .u64 .ptr .align 1 _Z18tensor_sinh_kernelPfS__param_0,
	.param .u64 .ptr .align 1 _Z18tensor_sinh_kernelPfS__param_1
)
{
	.reg .pred 	%p<4>;
	.reg .b32 	%r<11>;
	.reg .b32 	%f<9>;
	.reg .b64 	%rd<28>;

	ld.param.u64 	%rd1, [_Z18tensor_sinh_kernelPfS__param_0];
	ld.param.u64 	%rd2, [_Z18tensor_sinh_kernelPfS__param_1];
	mov.u32 	%r3, %tid.y;
	mov.u32 	%r4, %ctaid.y;
	mov.u32 	%r5, %ntid.y;
	mad.lo.s32 	%r1, %r4, %r5, %r3;
	mov.u32 	%r6, %tid.x;
	mov.u32 	%r7, %ctaid.x;
	mov.u32 	%r8, %ntid.x;
	mad.lo.s32 	%r2, %r7, %r8, %r6;
	setp.gt.u32 	%p1, %r1, 7;
	setp.gt.s32 	%p2, %r2, 7;
	or.pred  	%p3, %p1, %p2;
	@%p3 bra 	$L__BB0_2;
	cvta.to.global.u64 	%rd3, %rd1;
	cvta.to.global.u64 	%rd4, %rd2;
	shl.b32 	%r9, %r1, 3;
	add.s32 	%r10, %r9, %r2;
	mul.wide.s32 	%rd5, %r10, 4;
	add.s64 	%rd6, %rd3, %rd5;
	ld.global.f32 	%f1, [%rd6];
	mul.wide.u32 	%rd7, %r1, 32;
	mov.u64 	%rd8, x;
	add.s64 	%rd9, %rd8, %rd7;
	mul.wide.s32 	%rd10, %r2, 4;
	add.s64 	%rd11, %rd9, %rd10;
	st.global.f32 	[%rd11], %f1;
	neg.f32 	%f2, %f1;
	mov.u64 	%rd12, neg_x;
	add.s64 	%rd13, %rd12, %rd7;
	add.s64 	%rd14, %rd13, %rd10;
	st.global.f32 	[%rd14], %f2;
	mul.f32 	%f3, %f1, 0f3FB8AA3B;
	ex2.approx.f32 	%f4, %f3;
	mov.u64 	%rd15, exp_x;
	add.s64 	%rd16, %rd15, %rd7;
	add.s64 	%rd17, %rd16, %rd10;
	st.global.f32 	[%rd17], %f4;
	mul.f32 	%f5, %f1, 0fBFB8AA3B;
	ex2.approx.f32 	%f6, %f5;
	mov.u64 	%rd18, exp_neg_x;
	add.s64 	%rd19, %rd18, %rd7;
	add.s64 	%rd20, %rd19, %rd10;
	st.global.f32 	[%rd20], %f6;
	sub.f32 	%f7, %f4, %f6;
	mov.u64 	%rd21, diff;
	add.s64 	%rd22, %rd21, %rd7;
	add.s64 	%rd23, %rd22, %rd10;
	st.global.f32 	[%rd23], %f7;
	mul.f32 	%f8, %f7, 0f3F000000;
	mov.u64 	%rd24, result;
	add.s64 	%rd25, %rd24, %rd7;
	add.s64 	%rd26, %rd25, %rd10;
	st.global.f32 	[%rd26], %f8;
	add.s64 	%rd27, %rd4, %rd5;
	st.global.f32 	[%rd27], %f8;
$L__BB0_2:
	ret;

}


// ===== COMPILED SASS (sm_100) =====

	.target	sm_100

	.elftype	@"ET_EXEC"


//--------------------- .note.nv.tkinfo           --------------------------
	.section	.note.nv.tkinfo,"",@"SHT_NOTE"
	.sectionflags	@"SHF_NOTE_NV_TKINFO"
	.tkinfo
        /*0018*/ 	.word	0x00000002
        /*0030*/ 	.string	""
        /*0030*/ 	.string	"ptxas"
        /*0030*/ 	.string	"Cuda compilation tools, release 13.0, V13.0.88"
        /*0030*/ 	.string	"Build cuda_13.0.r13.0/compiler.36424714_0"
        /*0030*/ 	.string	"-arch sm_100 -m 64 "



//--------------------- .note.nv.cuinfo           --------------------------
	.section	.note.nv.cuinfo,"",@"SHT_NOTE"
	.sectionflags	@"SHF_NOTE_NV_CUINFO"
        /*0018*/ 	.short	0x0002
        /*001a*/ 	.short	0x0064
        /*001c*/ 	.short	0x0082
	.zero		2


//--------------------- .nv.info                  --------------------------
	.section	.nv.info,"",@"SHT_CUDA_INFO"
	.align	4


	//----- nvinfo : EIATTR_REGCOUNT
	.align		4
        /*0000*/ 	.byte	0x04, 0x2f
        /*0002*/ 	.short	(.L_7 - .L_6)
	.align		4
.L_6:
        /*0004*/ 	.word	index@(_Z18tensor_sinh_kernelPfS_)
        /*0008*/ 	.word	0x0000001a


	//----- nvinfo : EIATTR_FRAME_SIZE
	.align		4
.L_7:
        /*000c*/ 	.byte	0x04, 0x11
        /*000e*/ 	.short	(.L_9 - .L_8)
	.align		4
.L_8:
        /*0010*/ 	.word	index@(_Z18tensor_sinh_kernelPfS_)
        /*0014*/ 	.word	0x00000000


	//----- nvinfo : EIATTR_MIN_STACK_SIZE
	.align		4
.L_9:
        /*0018*/ 	.byte	0x04, 0x12
        /*001a*/ 	.short	(.L_11 - .L_10)
	.align		4
.L_10:
        /*001c*/ 	.word	index@(_Z18tensor_sinh_kernelPfS_)
        /*0020*/ 	.word	0x00000000
.L_11:


//--------------------- .nv.compat                --------------------------
	.section	.nv.compat,"",@"SHT_CUDA_COMPAT_INFO"
	.align	4
        /*0000*/ 	.byte	0x02, 0x09, 0x00, 0x00, 0x02, 0x02, 0x01, 0x00, 0x02, 0x05, 0x05, 0x00, 0x03, 0x07, 0x01, 0x01
        /*0010*/ 	.byte	0x02, 0x03, 0x00, 0x00, 0x02, 0x06, 0x01, 0x00, 0x04, 0x0b, 0x08, 0x00, 0x01, 0x00, 0x00, 0x00
        /*0020*/ 	.byte	0x00, 0x00, 0x00, 0x00


//--------------------- .nv.info._Z18tensor_sinh_kernelPfS_ --------------------------
	.section	.nv.info._Z18tensor_sinh_kernelPfS_,"",@"SHT_CUDA_INFO"
	.sectionflags	@""
	.align	4


	//----- nvinfo : EIATTR_CUDA_API_VERSION
	.align		4
        /*0000*/ 	.byte	0x04, 0x37
        /*0002*/ 	.short	(.L_13 - .L_12)
.L_12:
        /*0004*/ 	.word	0x00000082


	//----- nvinfo : EIATTR_KPARAM_INFO
	.align		4
.L_13:
        /*0008*/ 	.byte	0x04, 0x17
        /*000a*/ 	.short	(.L_15 - .L_14)
.L_14:
        /*000c*/ 	.word	0x00000000
        /*0010*/ 	.short	0x0001
        /*0012*/ 	.short	0x0008
        /*0014*/ 	.byte	0x00, 0xf5, 0x21, 0x00


	//----- nvinfo : EIATTR_KPARAM_INFO
	.align		4
.L_15:
        /*0018*/ 	.byte	0x04, 0x17
        /*001a*/ 	.short	(.L_17 - .L_16)
.L_16:
        /*001c*/ 	.word	0x00000000
        /*0020*/ 	.short	0x0000
        /*0022*/ 	.short	0x0000
        /*0024*/ 	.byte	0x00, 0xf5, 0x21, 0x00


	//----- nvinfo : EIATTR_SPARSE_MMA_MASK
	.align		4
.L_17:
        /*0028*/ 	.byte	0x03, 0x50
        /*002a*/ 	.short	0x0000


	//----- nvinfo : EIATTR_MAXREG_COUNT
	.align		4
        /*002c*/ 	.byte	0x03, 0x1b
        /*002e*/ 	.short	0x00ff


	//----- nvinfo : EIATTR_MERCURY_ISA_VERSION
	.align		4
        /*0030*/ 	.byte	0x03, 0x5f
        /*0032*/ 	.short	0x0101


	//----- nvinfo : EIATTR_VRC_CTA_INIT_COUNT
	.align		4
        /*0034*/ 	.byte	0x02, 0x4a
	.zero		1
	.zero		1


	//----- nvinfo : EIATTR_EXIT_INSTR_OFFSETS
	.align		4
        /*0038*/ 	.byte	0x04, 0x1c
        /*003a*/ 	.short	(.L_19 - .L_18)


	//   ....[0]....
.L_18:
        /*003c*/ 	.word	0x000000b0


	//   ....[1]....
        /*0040*/ 	.word	0x00000390


	//----- nvinfo : EIATTR_CBANK_PARAM_SIZE
	.align		4
.L_19:
        /*0044*/ 	.byte	0x03, 0x19
        /*0046*/ 	.short	0x0010


	//----- nvinfo : EIATTR_PARAM_CBANK
	.align		4
        /*0048*/ 	.byte	0x04, 0x0a
        /*004a*/ 	.short	(.L_21 - .L_20)
	.align		4
.L_20:
        /*004c*/ 	.word	index@(.nv.constant0._Z18tensor_sinh_kernelPfS_)
        /*0050*/ 	.short	0x0380
        /*0052*/ 	.short	0x0010


	//----- nvinfo : EIATTR_SW_WAR
	.align		4
.L_21:
        /*0054*/ 	.byte	0x04, 0x36
        /*0056*/ 	.short	(.L_23 - .L_22)
.L_22:
        /*0058*/ 	.word	0x00000008
.L_23:


//--------------------- .nv.callgraph             --------------------------
	.section	.nv.callgraph,"",@"SHT_CUDA_CALLGRAPH"
	.align	4
	.sectionentsize	8
	.align		4
        /*0000*/ 	.word	0x00000000
	.align		4
        /*0004*/ 	.word	0xffffffff
	.align		4
        /*0008*/ 	.word	0x00000000
	.align		4
        /*000c*/ 	.word	0xfffffffe
	.align		4
        /*0010*/ 	.word	0x00000000
	.align		4
        /*0014*/ 	.word	0xfffffffd
	.align		4
        /*0018*/ 	.word	0x00000000
	.align		4
        /*001c*/ 	.word	0xfffffffc


//--------------------- .nv.constant4             --------------------------
	.section	.nv.constant4,"a",@progbits
	.align	8
	.align		8
.nv.constant4:
        /*0000*/ 	.dword	x
	.align		8
        /*0008*/ 	.dword	neg_x
	.align		8
        /*0010*/ 	.dword	exp_x
	.align		8
        /*0018*/ 	.dword	exp_neg_x
	.align		8
        /*0020*/ 	.dword	diff
	.align		8
        /*0028*/ 	.dword	result


//--------------------- .text._Z18tensor_sinh_kernelPfS_ --------------------------
	.section	.text._Z18tensor_sinh_kernelPfS_,"ax",@progbits
	.align	128
        .global         _Z18tensor_sinh_kernelPfS_
        .type           _Z18tensor_sinh_kernelPfS_,@function
        .size           _Z18tensor_sinh_kernelPfS_,(.L_x_1 - _Z18tensor_sinh_kernelPfS_)
        .other          _Z18tensor_sinh_kernelPfS_,@"STO_CUDA_ENTRY STV_DEFAULT"
_Z18tensor_sinh_kernelPfS_:
.text._Z18tensor_sinh_kernelPfS_:
[----:B------:R-:W-:Y:S01]  /*0000*/  LDC R1, c[0x0][0x37c] ;  /* 0x0000df00ff017b82 */ /* 0x000fe20000000800 */
[----:B------:R-:W0:Y:S07]  /*0010*/  S2R R8, SR_TID.X ;  /* 0x0000000000087919 */ /* 0x000e2e0000002100 */
[----:B------:R-:W1:Y:S01]  /*0020*/  LDC R0, c[0x0][0x364] ;  /* 0x0000d900ff007b82 */ /* 0x000e620000000800 */
[----:B------:R-:W1:Y:S07]  /*0030*/  S2R R17, SR_TID.Y ;  /* 0x0000000000117919 */ /* 0x000e6e0000002200 */
[----:B------:R-:W0:Y:S08]  /*0040*/  S2UR UR5, SR_CTAID.X ;  /* 0x00000000000579c3 */ /* 0x000e300000002500 */
[----:B------:R-:W0:Y:S08]  /*0050*/  LDC R3, c[0x0][0x360] ;  /* 0x0000d800ff037b82 */ /* 0x000e300000000800 */
[----:B------:R-:W1:Y:S01]  /*0060*/  S2UR UR4, SR_CTAID.Y ;  /* 0x00000000000479c3 */ /* 0x000e620000002600 */
[----:B0-----:R-:W-:-:S05]  /*0070*/  IMAD R8, R3, UR5, R8 ;  /* 0x0000000503087c24 */ /* 0x001fca000f8e0208 */
[----:B------:R-:W-:Y:S01]  /*0080*/  ISETP.GT.AND P0, PT, R8, 0x7, PT ;  /* 0x000000070800780c */ /* 0x000fe20003f04270 */
[----:B-1----:R-:W-:-:S05]  /*0090*/  IMAD R17, R0, UR4, R17 ;  /* 0x0000000400117c24 */ /* 0x002fca000f8e0211 */
[----:B------:R-:W-:-:S13]  /*00a0*/  ISETP.GT.U32.OR P0, PT, R17, 0x7, P0 ;  /* 0x000000071100780c */ /* 0x000fda0000704470 */
[----:B------:R-:W-:Y:S05]  /*00b0*/  @P0 EXIT ;  /* 0x000000000000094d */ /* 0x000fea0003800000 */
[----:B------:R-:W0:Y:S01]  /*00c0*/  LDC.64 R4, c[0x0][0x380] ;  /* 0x0000e000ff047b82 */ /* 0x000e220000000a00 */
[----:B------:R-:W1:Y:S01]  /*00d0*/  LDCU.64 UR4, c[0x0][0x358] ;  /* 0x00006b00ff0477ac */ /* 0x000e620008000a00 */
[----:B------:R-:W-:-:S06]  /*00e0*/  LEA R11, R17, R8, 0x3 ;  /* 0x00000008110b7211 */ /* 0x000fcc00078e18ff */
[----:B------:R-:W2:Y:S08]  /*00f0*/  LDC.64 R20, c[0x4][RZ] ;  /* 0x01000000ff147b82 */ /* 0x000eb00000000a00 */
[----:B------:R-:W3:Y:S01]  /*0100*/  LDC.64 R18, c[0x4][0x8] ;  /* 0x01000200ff127b82 */ /* 0x000ee20000000a00 */
[----:B0-----:R-:W-:-:S07]  /*0110*/  IMAD.WIDE R4, R11, 0x4, R4 ;  /* 0x000000040b047825 */ /* 0x001fce00078e0204 */
[----:B------:R-:W0:Y:S01]  /*0120*/  LDC.64 R14, c[0x4][0x10] ;  /* 0x01000400ff0e7b82 */ /* 0x000e220000000a00 */
[----:B-1----:R1:W4:Y:S01]  /*0130*/  LDG.E R10, desc[UR4][R4.64] ;  /* 0x00000004040a7981 */ /* 0x002322000c1e1900 */
[----:B--2---:R-:W-:-:S06]  /*0140*/  IMAD.WIDE.U32 R20, R17, 0x20, R20 ;  /* 0x0000002011147825 */ /* 0x004fcc00078e0014 */
[----:B------:R-:W2:Y:S01]  /*0150*/  LDC.64 R12, c[0x4][0x18] ;  /* 0x01000600ff0c7b82 */ /* 0x000ea20000000a00 */
[----:B------:R-:W-:-:S07]  /*0160*/  IMAD.WIDE R20, R8, 0x4, R20 ;  /* 0x0000000408147825 */ /* 0x000fce00078e0214 */
[----:B------:R-:W5:Y:S01]  /*0170*/  LDC.64 R2, c[0x4][0x20] ;  /* 0x01000800ff027b82 */ /* 0x000f620000000a00 */
[----:B---3--:R-:W-:-:S04]  /*0180*/  IMAD.WIDE.U32 R18, R17, 0x20, R18 ;  /* 0x0000002011127825 */ /* 0x008fc800078e0012 */
[----:B------:R-:W-:-:S03]  /*0190*/  IMAD.WIDE R18, R8, 0x4, R18 ;  /* 0x0000000408127825 */ /* 0x000fc600078e0212 */
[----:B-1----:R-:W1:Y:S01]  /*01a0*/  LDC.64 R4, c[0x4][0x28] ;  /* 0x01000a00ff047b82 */ /* 0x002e620000000a00 */
[----:B0-----:R-:W-:-:S07]  /*01b0*/  IMAD.WIDE.U32 R14, R17, 0x20, R14 ;  /* 0x00000020110e7825 */ /* 0x001fce00078e000e */
[----:B------:R-:W0:Y:S01]  /*01c0*/  LDC.64 R6, c[0x0][0x388] ;  /* 0x0000e200ff067b82 */ /* 0x000e220000000a00 */
[----:B--2---:R-:W-:-:S04]  /*01d0*/  IMAD.WIDE.U32 R12, R17, 0x20, R12 ;  /* 0x00000020110c7825 */ /* 0x004fc800078e000c */
[----:B------:R-:W-:-:S04]  /*01e0*/  IMAD.WIDE R14, R8, 0x4, R14 ;  /* 0x00000004080e7825 */ /* 0x000fc800078e020e */
[----:B-----5:R-:W-:-:S04]  /*01f0*/  IMAD.WIDE.U32 R2, R17, 0x20, R2 ;  /* 0x0000002011027825 */ /* 0x020fc800078e0002 */
[----:B------:R-:W-:-:S04]  /*0200*/  IMAD.WIDE R12, R8, 0x4, R12 ;  /* 0x00000004080c7825 */ /* 0x000fc800078e020c */
[----:B-1----:R-:W-:-:S04]  /*0210*/  IMAD.WIDE.U32 R4, R17, 0x20, R4 ;  /* 0x0000002011047825 */ /* 0x002fc800078e0004 */
[----:B------:R-:W-:-:S04]  /*0220*/  IMAD.WIDE R2, R8, 0x4, R2 ;  /* 0x0000000408027825 */ /* 0x000fc800078e0202 */
[----:B------:R-:W-:-:S04]  /*0230*/  IMAD.WIDE R4, R8, 0x4, R4 ;  /* 0x0000000408047825 */ /* 0x000fc800078e0204 */
[----:B0-----:R-:W-:-:S04]  /*0240*/  IMAD.WIDE R6, R11, 0x4, R6 ;  /* 0x000000040b067825 */ /* 0x001fc800078e0206 */
[C---:B----4-:R-:W-:Y:S01]  /*0250*/  FMUL R9, R10.reuse, 1.4426950216293334961 ;  /* 0x3fb8aa3b0a097820 */ /* 0x050fe20000400000 */
[C---:B------:R-:W-:Y:S01]  /*0260*/  FMUL R0, R10.reuse, -1.4426950216293334961 ;  /* 0xbfb8aa3b0a007820 */ /* 0x040fe20000400000 */
[----:B------:R-:W-:Y:S01]  /*0270*/  FADD R23, -R10, -RZ ;  /* 0x800000ff0a177221 */ /* 0x000fe20000000100 */
[----:B------:R0:W-:Y:S02]  /*0280*/  STG.E desc[UR4][R20.64], R10 ;  /* 0x0000000a14007986 */ /* 0x0001e4000c101904 */
[C---:B------:R-:W-:Y:S02]  /*0290*/  FSETP.GEU.AND P0, PT, R9.reuse, -126, PT ;  /* 0xc2fc00000900780b */ /* 0x040fe40003f0e000 */
[----:B------:R-:W-:Y:S01]  /*02a0*/  FSETP.GEU.AND P1, PT, R0, -126, PT ;  /* 0xc2fc00000000780b */ /* 0x000fe20003f2e000 */
[----:B------:R-:W-:Y:S10]  /*02b0*/  STG.E desc[UR4][R18.64], R23 ;  /* 0x0000001712007986 */ /* 0x000ff4000c101904 */
[----:B------:R-:W-:-:S02]  /*02c0*/  @!P0 FMUL R9, R9, 0.5 ;  /* 0x3f00000009098820 */ /* 0x000fc40000400000 */
[----:B------:R-:W-:-:S04]  /*02d0*/  @!P1 FMUL R0, R0, 0.5 ;  /* 0x3f00000000009820 */ /* 0x000fc80000400000 */
[----:B------:R-:W1:Y:S08]  /*02e0*/  MUFU.EX2 R9, R9 ;  /* 0x0000000900097308 */ /* 0x000e700000000800 */
[----:B------:R-:W2:Y:S01]  /*02f0*/  MUFU.EX2 R0, R0 ;  /* 0x0000000000007308 */ /* 0x000ea20000000800 */
[----:B-1----:R-:W-:-:S05]  /*0300*/  @!P0 FMUL R9, R9, R9 ;  /* 0x0000000909098220 */ /* 0x002fca0000400000 */
[----:B------:R-:W-:Y:S01]  /*0310*/  STG.E desc[UR4][R14.64], R9 ;  /* 0x000000090e007986 */ /* 0x000fe2000c101904 */
[----:B--2---:R-:W-:-:S04]  /*0320*/  @!P1 FMUL R0, R0, R0 ;  /* 0x0000000000009220 */ /* 0x004fc80000400000 */
[----:B------:R-:W-:Y:S01]  /*0330*/  FADD R17, R9, -R0 ;  /* 0x8000000009117221 */ /* 0x000fe20000000000 */
[----:B------:R-:W-:Y:S03]  /*0340*/  STG.E desc[UR4][R12.64], R0 ;  /* 0x000000000c007986 */ /* 0x000fe6000c101904 */
[----:B0-----:R-:W-:Y:S01]  /*0350*/  FMUL R21, R17, 0.5 ;  /* 0x3f00000011157820 */ /* 0x001fe20000400000 */
[----:B------:R-:W-:Y:S04]  /*0360*/  STG.E desc[UR4][R2.64], R17 ;  /* 0x0000001102007986 */ /* 0x000fe8000c101904 */
[----:B------:R-:W-:Y:S04]  /*0370*/  STG.E desc[UR4][R4.64], R21 ;  /* 0x0000001504007986 */ /* 0x000fe8000c101904 */
[----:B------:R-:W-:Y:S01]  /*0380*/  STG.E desc[UR4][R6.64], R21 ;  /* 0x0000001506007986 */ /* 0x000fe2000c101904 */
[----:B------:R-:W-:Y:S05]  /*0390*/  EXIT ;  /* 0x000000000000794d */ /* 0x000fea0003800000 */
.L_x_0:
[----:B------:R-:W-:-:S00]  /*03a0*/  BRA `(.L_x_0) ;  /* 0xfffffffc00fc7947 */ /* 0x000fc0000383ffff */
[----:B------:R-:W-:-:S00]  /*03b0*/  NOP ;  /* 0x0000000000007918 */ /* 0x000fc00000000000 */
        /* <DEDUP_REMOVED lines=12> */
.L_x_1:


//--------------------- .nv.shared.reserved.0     --------------------------
	.section	.nv.shared.reserved.0,"aw",@nobits
	.weak		__nv_reservedSMEM_offset_0_alias
	.size		__nv_reservedSMEM_offset_0_alias, 0, 64
	.other		__nv_reservedSMEM_offset_0_alias,@"STO_CUDA_RESERVED_SHARED STV_DEFAULT"
__nv_reservedSMEM_offset_0_alias:
	.zero		0
	.zero		64


//--------------------- .nv.global                --------------------------
	.section	.nv.global,"aw",@nobits
	.align	4
.nv.global:
	.type		x,@object
	.size		x,(diff - x)
x:
	.zero		256
	.type		diff,@object
	.size		diff,(exp_x - diff)
diff:
	.zero		256
	.type		exp_x,@object
	.size		exp_x,(neg_x - exp_x)
exp_x:
	.zero		256
	.type		neg_x,@object
	.size		neg_x,(result - neg_x)
neg_x:
	.zero		256
	.type		result,@object
	.size		result,(exp_neg_x - result)
result:
	.zero		256
	.type		exp_neg_x,@object
	.size		exp_neg_x,(.L_3 - exp_neg_x)
exp_neg_x:
	.zero		256
.L_3:


//--------------------- .nv.constant0._Z18tensor_sinh_kernelPfS_ --------------------------
	.section	.nv.constant0._Z18tensor_sinh_kernelPfS_,"a",@progbits
	.sectionflags	@""
	.align	4
.nv.constant0._Z18tensor_sinh_kernelPfS_:
	.zero		912


//--------------------- SYMBOLS --------------------------

	.type		.nv.reservedSmem.offset0,@object
	.size		.nv.reservedSmem.offset0,0x4
